	.headerflags	@"EF_CUDA_TEXMODE_UNIFIED EF_CUDA_64BIT_ADDRESS EF_CUDA_SM86 EF_CUDA_VIRTUAL_SM(EF_CUDA_SM86)"
	.elftype	@"ET_EXEC"


//--------------------- .nv.info                  --------------------------
	.section	.nv.info,"",@"SHT_CUDA_INFO"
	.align	4


	//----- nvinfo : EIATTR_REGCOUNT
	.align		4
        /*0000*/ 	.byte	0x04, 0x2f
        /*0002*/ 	.short	(.L_1 - .L_0)
	.align		4
.L_0:
        /*0004*/ 	.word	index@(sum_absolute_error)
        /*0008*/ 	.word	0x00000011


	//----- nvinfo : EIATTR_FRAME_SIZE
	.align		4
.L_1:
        /*000c*/ 	.byte	0x04, 0x11
        /*000e*/ 	.short	(.L_3 - .L_2)
	.align		4
.L_2:
        /*0010*/ 	.word	index@(sum_absolute_error)
        /*0014*/ 	.word	0x00000000


	//----- nvinfo : EIATTR_MIN_STACK_SIZE
	.align		4
.L_3:
        /*0018*/ 	.byte	0x04, 0x12
        /*001a*/ 	.short	(.L_5 - .L_4)
	.align		4
.L_4:
        /*001c*/ 	.word	index@(sum_absolute_error)
        /*0020*/ 	.word	0x00000000
.L_5:


//--------------------- .nv.info.sum_absolute_error --------------------------
	.section	.nv.info.sum_absolute_error,"",@"SHT_CUDA_INFO"
	.sectionflags	@""
	.align	4


	//----- nvinfo : EIATTR_CUDA_API_VERSION
	.align		4
        /*0000*/ 	.byte	0x04, 0x37
        /*0002*/ 	.short	(.L_7 - .L_6)
.L_6:
        /*0004*/ 	.word	0x0000007e


	//----- nvinfo : EIATTR_SW2861232_WAR
	.align		4
.L_7:
        /*0008*/ 	.byte	0x01, 0x35
	.zero		2


	//----- nvinfo : EIATTR_PARAM_CBANK
	.align		4
        /*000c*/ 	.byte	0x04, 0x0a
        /*000e*/ 	.short	(.L_9 - .L_8)
	.align		4
.L_8:
        /*0010*/ 	.word	index@(.nv.constant0.sum_absolute_error)
        /*0014*/ 	.short	0x0160
        /*0016*/ 	.short	0x0020


	//----- nvinfo : EIATTR_CBANK_PARAM_SIZE
	.align		4
.L_9:
        /*0018*/ 	.byte	0x03, 0x19
        /*001a*/ 	.short	0x0020


	//----- nvinfo : EIATTR_KPARAM_INFO
	.align		4
        /*001c*/ 	.byte	0x04, 0x17
        /*001e*/ 	.short	(.L_11 - .L_10)
.L_10:
        /*0020*/ 	.word	0x00000000
        /*0024*/ 	.short	0x0004
        /*0026*/ 	.short	0x001c
        /*0028*/ 	.byte	0x00, 0xf0, 0x11, 0x00


	//----- nvinfo : EIATTR_KPARAM_INFO
	.align		4
.L_11:
        /*002c*/ 	.byte	0x04, 0x17
        /*002e*/ 	.short	(.L_13 - .L_12)
.L_12:
        /*0030*/ 	.word	0x00000000
        /*0034*/ 	.short	0x0003
        /*0036*/ 	.short	0x0018
        /*0038*/ 	.byte	0x00, 0xf0, 0x11, 0x00


	//----- nvinfo : EIATTR_KPARAM_INFO
	.align		4
.L_13:
        /*003c*/ 	.byte	0x04, 0x17
        /*003e*/ 	.short	(.L_15 - .L_14)
.L_14:
        /*0040*/ 	.word	0x00000000
        /*0044*/ 	.short	0x0002
        /*0046*/ 	.short	0x0010
        /*0048*/ 	.byte	0x00, 0xf0, 0x21, 0x00


	//----- nvinfo : EIATTR_KPARAM_INFO
	.align		4
.L_15:
        /*004c*/ 	.byte	0x04, 0x17
        /*004e*/ 	.short	(.L_17 - .L_16)
.L_16:
        /*0050*/ 	.word	0x00000000
        /*0054*/ 	.short	0x0001
        /*0056*/ 	.short	0x0008
        /*0058*/ 	.byte	0x00, 0xf0, 0x21, 0x00


	//----- nvinfo : EIATTR_KPARAM_INFO
	.align		4
.L_17:
        /*005c*/ 	.byte	0x04, 0x17
        /*005e*/ 	.short	(.L_19 - .L_18)
.L_18:
        /*0060*/ 	.word	0x00000000
        /*0064*/ 	.short	0x0000
        /*0066*/ 	.short	0x0000
        /*0068*/ 	.byte	0x00, 0xf0, 0x21, 0x00


	//----- nvinfo : EIATTR_MAXREG_COUNT
	.align		4
.L_19:
        /*006c*/ 	.byte	0x03, 0x1b
        /*006e*/ 	.short	0x00ff


	//----- nvinfo : EIATTR_EXIT_INSTR_OFFSETS
	.align		4
        /*0070*/ 	.byte	0x04, 0x1c
        /*0072*/ 	.short	(.L_21 - .L_20)


	//   ....[0]....
.L_20:
        /*0074*/ 	.word	0x00000840


	//   ....[1]....
        /*0078*/ 	.word	0x00000890


	//----- nvinfo : EIATTR_CRS_STACK_SIZE
	.align		4
.L_21:
        /*007c*/ 	.byte	0x04, 0x1e
        /*007e*/ 	.short	(.L_23 - .L_22)
.L_22:
        /*0080*/ 	.word	0x00000000
.L_23:


//--------------------- .nv.callgraph             --------------------------
	.section	.nv.callgraph,"",@"SHT_CUDA_CALLGRAPH"
	.align	4
	.sectionentsize	8
	.align		4
        /*0000*/ 	.word	0x00000000
	.align		4
        /*0004*/ 	.word	0xffffffff
	.align		4
        /*0008*/ 	.word	0x00000000
	.align		4
        /*000c*/ 	.word	0xfffffffe
	.align		4
        /*0010*/ 	.word	0x00000000
	.align		4
        /*0014*/ 	.word	0xfffffffd
	.align		4
        /*0018*/ 	.word	0x00000000
	.align		4
        /*001c*/ 	.word	0xfffffffc


//--------------------- .nv.rel.action            --------------------------
	.section	.nv.rel.action,"",@"SHT_CUDA_RELOCINFO"
	.align	8
	.sectionentsize	8
        /*0000*/ 	.byte	0x73, 0x00, 0x00, 0x00, 0x00, 0x00, 0x00, 0x00, 0x00, 0x00, 0x00, 0x11, 0x25, 0x00, 0x05, 0x36


//--------------------- .nv.constant0.sum_absolute_error --------------------------
	.section	.nv.constant0.sum_absolute_error,"a",@progbits
	.sectionflags	@""
	.align	4
.nv.constant0.sum_absolute_error:
	.zero		384


//--------------------- .text.sum_absolute_error  --------------------------
	.section	.text.sum_absolute_error,"ax",@progbits
	.sectionflags	@"SHF_BARRIERS=1"
	.sectioninfo	@"SHI_REGISTERS=17"
	.align	128
        .global         sum_absolute_error
        .type           sum_absolute_error,@function
        .size           sum_absolute_error,(.L_x_6 - sum_absolute_error)
        .other          sum_absolute_error,@"STO_CUDA_ENTRY STV_DEFAULT"
sum_absolute_error:
.text.sum_absolute_error:
[----:B------:R-:W-:Y:S02]  /*0000*/  MOV R1, c[0x0][0x28] ;  /* 0x00000a0000017a02 */ /* 0x000fe40000000f00 */
[----:B------:R-:W0:Y:S01]  /*0010*/  S2R R3, SR_CTAID.X ;  /* 0x0000000000037919 */ /* 0x000e220000002500 */
[----:B------:R-:W-:Y:S01]  /*0020*/  ULDC.64 UR6, c[0x0][0x118] ;  /* 0x0000460000067ab9 */ /* 0x000fe20000000a00 */
[----:B------:R-:W-:Y:S01]  /*0030*/  BSSY B0, `(.L_x_0) ;  /* 0x000006d000007945 */ /* 0x000fe20003800000 */
[----:B------:R-:W-:Y:S01]  /*0040*/  MOV R5, RZ ;  /* 0x000000ff00057202 */ /* 0x000fe20000000f00 */
[----:B------:R-:W0:Y:S04]  /*0050*/  S2R R0, SR_TID.X ;  /* 0x0000000000007919 */ /* 0x000e280000002100 */
[----:B------:R-:W1:Y:S01]  /*0060*/  S2R R2, SR_CTAID.Y ;  /* 0x0000000000027919 */ /* 0x000e620000002600 */
[----:B0-----:R-:W-:-:S05]  /*0070*/  IMAD R3, R3, c[0x0][0x0], R0 ;  /* 0x0000000003037a24 */ /* 0x001fca00078e0200 */
[----:B------:R-:W-:-:S13]  /*0080*/  ISETP.GE.AND P0, PT, R3, c[0x0][0x178], PT ;  /* 0x00005e0003007a0c */ /* 0x000fda0003f06270 */
[----:B------:R-:W-:Y:S05]  /*0090*/  @P0 BRA `(.L_x_1) ;  /* 0x0000066000000947 */ /* 0x000fea0003800000 */
[----:B-1----:R-:W-:Y:S01]  /*00a0*/  MOV R6, 0x4 ;  /* 0x0000000400067802 */ /* 0x002fe20000000f00 */
[----:B------:R-:W-:-:S04]  /*00b0*/  IMAD R3, R2, c[0x0][0x178], R3 ;  /* 0x00005e0002037a24 */ /* 0x000fc800078e0203 */
[----:B------:R-:W-:-:S04]  /*00c0*/  IMAD.WIDE R8, R3, R6, c[0x0][0x168] ;  /* 0x00005a0003087625 */ /* 0x000fc800078e0206 */
[----:B------:R-:W-:Y:S01]  /*00d0*/  IMAD.WIDE R6, R3, R6, c[0x0][0x160] ;  /* 0x0000580003067625 */ /* 0x000fe200078e0206 */
[----:B------:R-:W2:Y:S05]  /*00e0*/  LDG.E R4, [R8.64] ;  /* 0x0000000608047981 */ /* 0x000eaa000c1e1900 */
[----:B------:R-:W2:Y:S01]  /*00f0*/  LDG.E R7, [R6.64] ;  /* 0x0000000606077981 */ /* 0x000ea2000c1e1900 */
[----:B------:R-:W-:-:S04]  /*0100*/  MOV R3, c[0x0][0x17c] ;  /* 0x00005f0000037a02 */ /* 0x000fc80000000f00 */
[----:B------:R-:W-:Y:S01]  /*0110*/  FSETP.NEU.AND P0, PT, R3, 1, PT ;  /* 0x3f8000000300780b */ /* 0x000fe20003f0d000 */
[----:B--2---:R-:W-:-:S04]  /*0120*/  FADD R4, -R4, R7 ;  /* 0x0000000704047221 */ /* 0x004fc80000000100 */
[----:B------:R-:W-:-:S08]  /*0130*/  FADD R5, |R4|, -RZ ;  /* 0x800000ff04057221 */ /* 0x000fd00000000200 */
[----:B------:R-:W-:Y:S05]  /*0140*/  @!P0 BRA `(.L_x_1) ;  /* 0x000005b000008947 */ /* 0x000fea0003800000 */
[C---:B------:R-:W-:Y:S01]  /*0150*/  FMUL R5, |R4|.reuse, 16777216 ;  /* 0x4b80000004057820 */ /* 0x040fe20000400200 */
[----:B------:R-:W-:Y:S02]  /*0160*/  FSETP.GEU.AND P0, PT, |R4|, 1.175494350822287508e-38, PT ;  /* 0x008000000400780b */ /* 0x000fe40003f0e200 */
[----:B------:R-:W-:Y:S02]  /*0170*/  MOV R11, 0x3a2c32e4 ;  /* 0x3a2c32e4000b7802 */ /* 0x000fe40000000f00 */
[----:B------:R-:W-:-:S04]  /*0180*/  FSEL R5, R5, |R4|, !P0 ;  /* 0x4000000405057208 */ /* 0x000fc80004000000 */
[----:B------:R-:W-:-:S04]  /*0190*/  IADD3 R6, R5, -0x3f3504f3, RZ ;  /* 0xc0cafb0d05067810 */ /* 0x000fc80007ffe0ff */
[----:B------:R-:W-:-:S04]  /*01a0*/  LOP3.LUT R6, R6, 0xff800000, RZ, 0xc0, !PT ;  /* 0xff80000006067812 */ /* 0x000fc800078ec0ff */
[-C--:B------:R-:W-:Y:S02]  /*01b0*/  IADD3 R5, R5, -R6.reuse, RZ ;  /* 0x8000000605057210 */ /* 0x080fe40007ffe0ff */
[----:B------:R-:W-:-:S03]  /*01c0*/  I2FP.F32.S32 R6, R6 ;  /* 0x0000000600067245 */ /* 0x000fc60000201400 */
[C---:B------:R-:W-:Y:S01]  /*01d0*/  FADD R8, R5.reuse, 1 ;  /* 0x3f80000005087421 */ /* 0x040fe20000000000 */
[----:B------:R-:W-:Y:S01]  /*01e0*/  FADD R7, R5, -1 ;  /* 0xbf80000005077421 */ /* 0x000fe20000000000 */
[----:B------:R-:W-:-:S03]  /*01f0*/  FSEL R5, RZ, -24, P0 ;  /* 0xc1c00000ff057808 */ /* 0x000fc60000000000 */
[----:B------:R-:W-:Y:S01]  /*0200*/  FADD R9, R7, R7 ;  /* 0x0000000707097221 */ /* 0x000fe20000000000 */
[----:B------:R-:W0:Y:S01]  /*0210*/  MUFU.RCP R8, R8 ;  /* 0x0000000800087308 */ /* 0x000e220000001000 */
[----:B------:R-:W-:Y:S02]  /*0220*/  FFMA R5, R6, 1.1920928955078125e-07, R5 ;  /* 0x3400000006057823 */ /* 0x000fe40000000005 */
[----:B0-----:R-:W-:-:S04]  /*0230*/  FMUL R10, R8, R9 ;  /* 0x00000009080a7220 */ /* 0x001fc80000400000 */
[----:B------:R-:W-:Y:S01]  /*0240*/  FADD R9, R7, -R10 ;  /* 0x8000000a07097221 */ /* 0x000fe20000000000 */
[CC--:B------:R-:W-:Y:S01]  /*0250*/  FMUL R6, R10.reuse, R10.reuse ;  /* 0x0000000a0a067220 */ /* 0x0c0fe20000400000 */
[----:B------:R-:W-:Y:S02]  /*0260*/  FFMA R14, R10, 1.4426950216293334961, R5 ;  /* 0x3fb8aa3b0a0e7823 */ /* 0x000fe40000000005 */
[----:B------:R-:W-:Y:S01]  /*0270*/  FADD R12, R9, R9 ;  /* 0x00000009090c7221 */ /* 0x000fe20000000000 */
[C---:B------:R-:W-:Y:S01]  /*0280*/  FFMA R9, R6.reuse, R11, 0.0032181653659790754318 ;  /* 0x3b52e7db06097423 */ /* 0x040fe2000000000b */
[----:B------:R-:W-:Y:S02]  /*0290*/  FADD R5, R5, -R14 ;  /* 0x8000000e05057221 */ /* 0x000fe40000000000 */
[----:B------:R-:W-:Y:S01]  /*02a0*/  FFMA R7, R7, -R10, R12 ;  /* 0x8000000a07077223 */ /* 0x000fe2000000000c */
[----:B------:R-:W-:Y:S01]  /*02b0*/  FFMA R9, R6, R9, 0.018033718690276145935 ;  /* 0x3c93bb7306097423 */ /* 0x000fe20000000009 */
[----:B------:R-:W-:-:S02]  /*02c0*/  FFMA R12, R10, 1.4426950216293334961, R5 ;  /* 0x3fb8aa3b0a0c7823 */ /* 0x000fc40000000005 */
[----:B------:R-:W-:Y:S01]  /*02d0*/  FMUL R7, R8, R7 ;  /* 0x0000000708077220 */ /* 0x000fe20000400000 */
[----:B------:R-:W-:-:S03]  /*02e0*/  FFMA R9, R6, R9, 0.12022458761930465698 ;  /* 0x3df6384f06097423 */ /* 0x000fc60000000009 */
[----:B------:R-:W-:Y:S01]  /*02f0*/  FFMA R5, R7, 1.4426950216293334961, R12 ;  /* 0x3fb8aa3b07057823 */ /* 0x000fe2000000000c */
[----:B------:R-:W-:-:S03]  /*0300*/  FMUL R9, R6, R9 ;  /* 0x0000000906097220 */ /* 0x000fc60000400000 */
[----:B------:R-:W-:Y:S01]  /*0310*/  FFMA R6, R10, 1.9251366722983220825e-08, R5 ;  /* 0x32a55e340a067823 */ /* 0x000fe20000000005 */
[----:B------:R-:W-:-:S04]  /*0320*/  FMUL R5, R9, 3 ;  /* 0x4040000009057820 */ /* 0x000fc80000400000 */
[----:B------:R-:W-:-:S04]  /*0330*/  FFMA R6, R7, R5, R6 ;  /* 0x0000000507067223 */ /* 0x000fc80000000006 */
[----:B------:R-:W-:Y:S01]  /*0340*/  FFMA R9, R10, R9, R6 ;  /* 0x000000090a097223 */ /* 0x000fe20000000006 */
[----:B------:R-:W-:-:S03]  /*0350*/  MOV R10, 0x391fcb8e ;  /* 0x391fcb8e000a7802 */ /* 0x000fc60000000f00 */
[----:B------:R-:W-:-:S04]  /*0360*/  FADD R5, R14, R9 ;  /* 0x000000090e057221 */ /* 0x000fc80000000000 */
[----:B------:R-:W-:Y:S01]  /*0370*/  FMUL R6, R5, c[0x0][0x17c] ;  /* 0x00005f0005067a20 */ /* 0x000fe20000400000 */
[----:B------:R-:W-:-:S03]  /*0380*/  FADD R14, -R14, R5 ;  /* 0x000000050e0e7221 */ /* 0x000fc60000000100 */
[----:B------:R-:W0:Y:S01]  /*0390*/  FRND R7, R6 ;  /* 0x0000000600077307 */ /* 0x000e220000201000 */
[----:B------:R-:W-:Y:S01]  /*03a0*/  FADD R14, R9, -R14 ;  /* 0x8000000e090e7221 */ /* 0x000fe20000000000 */
[----:B------:R-:W-:Y:S01]  /*03b0*/  FFMA R5, R5, c[0x0][0x17c], -R6 ;  /* 0x00005f0005057a23 */ /* 0x000fe20000000806 */
[C---:B------:R-:W-:Y:S02]  /*03c0*/  FSETP.GT.AND P1, PT, |R6|.reuse, 152, PT ;  /* 0x431800000600780b */ /* 0x040fe40003f24200 */
[----:B------:R-:W-:Y:S01]  /*03d0*/  FSETP.GEU.AND P2, PT, R6, RZ, PT ;  /* 0x000000ff0600720b */ /* 0x000fe20003f4e000 */
[----:B------:R-:W-:Y:S02]  /*03e0*/  FFMA R5, R14, c[0x0][0x17c], R5 ;  /* 0x00005f000e057a23 */ /* 0x000fe40000000005 */
[----:B------:R-:W1:Y:S01]  /*03f0*/  F2I.NTZ R9, R6 ;  /* 0x0000000600097305 */ /* 0x000e620000203100 */
[----:B0-----:R-:W-:Y:S01]  /*0400*/  FADD R8, R6, -R7 ;  /* 0x8000000706087221 */ /* 0x001fe20000000000 */
[----:B------:R-:W-:-:S03]  /*0410*/  FSETP.GT.AND P0, PT, R7, RZ, PT ;  /* 0x000000ff0700720b */ /* 0x000fc60003f04000 */
[----:B------:R-:W-:-:S04]  /*0420*/  FADD R5, R5, R8 ;  /* 0x0000000805057221 */ /* 0x000fc80000000000 */
[C---:B------:R-:W-:Y:S01]  /*0430*/  FFMA R8, R5.reuse, R10, 0.0013391353422775864601 ;  /* 0x3aaf85ed05087423 */ /* 0x040fe2000000000a */
[----:B------:R-:W-:Y:S02]  /*0440*/  SEL R10, RZ, 0x83000000, P0 ;  /* 0x83000000ff0a7807 */ /* 0x000fe40000000000 */
[----:B------:R-:W-:Y:S01]  /*0450*/  FSETP.NEU.AND P0, PT, |R4|, 1, PT ;  /* 0x3f8000000400780b */ /* 0x000fe20003f0d200 */
[C---:B------:R-:W-:Y:S01]  /*0460*/  FFMA R8, R5.reuse, R8, 0.0096188392490148544312 ;  /* 0x3c1d985605087423 */ /* 0x040fe20000000008 */
[----:B------:R-:W-:Y:S02]  /*0470*/  IADD3 R7, R10, 0x7f000000, RZ ;  /* 0x7f0000000a077810 */ /* 0x000fe40007ffe0ff */
[----:B------:R-:W-:Y:S01]  /*0480*/  FSETP.EQ.OR P0, PT, RZ, c[0x0][0x17c], !P0 ;  /* 0x00005f00ff007a0b */ /* 0x000fe20004702400 */
[----:B------:R-:W-:Y:S01]  /*0490*/  FFMA R8, R5, R8, 0.055503588169813156128 ;  /* 0x3d6357bb05087423 */ /* 0x000fe20000000008 */
[----:B-1----:R-:W-:-:S03]  /*04a0*/  LEA R10, R9, -R10, 0x17 ;  /* 0x8000000a090a7211 */ /* 0x002fc600078eb8ff */
[----:B------:R-:W-:-:S04]  /*04b0*/  FFMA R8, R5, R8, 0.24022644758224487305 ;  /* 0x3e75fdec05087423 */ /* 0x000fc80000000008 */
[----:B------:R-:W-:-:S04]  /*04c0*/  FFMA R8, R5, R8, 0.69314718246459960938 ;  /* 0x3f31721805087423 */ /* 0x000fc80000000008 */
[----:B------:R-:W-:Y:S01]  /*04d0*/  FFMA R8, R5, R8, 1 ;  /* 0x3f80000005087423 */ /* 0x000fe20000000008 */
[----:B------:R-:W-:-:S03]  /*04e0*/  MOV R5, 0x3f800000 ;  /* 0x3f80000000057802 */ /* 0x000fc60000000f00 */
[----:B------:R-:W-:-:S04]  /*04f0*/  FMUL R7, R8, R7 ;  /* 0x0000000708077220 */ /* 0x000fc80000400000 */
[----:B------:R-:W-:Y:S01]  /*0500*/  FMUL R7, R7, R10 ;  /* 0x0000000a07077220 */ /* 0x000fe20000400000 */
[----:B------:R-:W-:Y:S01]  /*0510*/  @P1 FSEL R7, RZ, +INF , !P2 ;  /* 0x7f800000ff071808 */ /* 0x000fe20005000000 */
[----:B------:R-:W-:Y:S05]  /*0520*/  @P0 BRA `(.L_x_1) ;  /* 0x000001d000000947 */ /* 0x000fea0003800000 */
[----:B------:R-:W-:-:S04]  /*0530*/  FSETP.GTU.AND P0, PT, |R3|, +INF , PT ;  /* 0x7f8000000300780b */ /* 0x000fc80003f0c200 */
[----:B------:R-:W-:-:S13]  /*0540*/  FSETP.GTU.OR P0, PT, |R4|, +INF , P0 ;  /* 0x7f8000000400780b */ /* 0x000fda000070c600 */
[----:B------:R-:W-:Y:S05]  /*0550*/  @P0 BRA `(.L_x_2) ;  /* 0x0000019000000947 */ /* 0x000fea0003800000 */
[----:B------:R-:W-:Y:S01]  /*0560*/  FMUL R6, R3, 0.5 ;  /* 0x3f00000003067820 */ /* 0x000fe20000400000 */
[----:B------:R-:W-:-:S04]  /*0570*/  FSETP.NEU.AND P0, PT, |R4|, +INF , PT ;  /* 0x7f8000000400780b */ /* 0x000fc80003f0d200 */
[----:B------:R-:W-:Y:S01]  /*0580*/  FSETP.EQ.OR P0, PT, |R4|, RZ, !P0 ;  /* 0x000000ff0400720b */ /* 0x000fe20004702600 */
[----:B------:R-:W0:Y:S03]  /*0590*/  FRND.TRUNC R6, R6 ;  /* 0x0000000600067307 */ /* 0x000e26000020d000 */
[----:B------:R-:W-:Y:S01]  /*05a0*/  FSETP.LEU.OR P1, PT, RZ, c[0x0][0x17c], !P0 ;  /* 0x00005f00ff007a0b */ /* 0x000fe2000472b400 */
[----:B0-----:R-:W-:-:S04]  /*05b0*/  FADD R5, R6, R6 ;  /* 0x0000000606057221 */ /* 0x001fc80000000000 */
[----:B------:R-:W-:-:S04]  /*05c0*/  FADD R8, -R5, c[0x0][0x17c] ;  /* 0x00005f0005087621 */ /* 0x000fc80000000100 */
[----:B------:R-:W-:Y:S01]  /*05d0*/  @P0 FADD R5, |R4|, |R4| ;  /* 0x4000000404050221 */ /* 0x000fe20000000200 */
[----:B------:R-:W-:-:S04]  /*05e0*/  FSETP.NEU.AND P2, PT, |R8|, 1, P0 ;  /* 0x3f8000000800780b */ /* 0x000fc8000074d200 */
[----:B------:R-:W-:-:S09]  /*05f0*/  @!P1 LOP3.LUT R5, R5, 0x7f800000, RZ, 0x3c, !PT ;  /* 0x7f80000005059812 */ /* 0x000fd200078e3cff */
[----:B------:R-:W-:Y:S01]  /*0600*/  @P2 LOP3.LUT R5, R5, 0x7fffffff, RZ, 0xc0, !PT ;  /* 0x7fffffff05052812 */ /* 0x000fe200078ec0ff */
[----:B------:R-:W-:Y:S05]  /*0610*/  @P0 BRA `(.L_x_1) ;  /* 0x000000e000000947 */ /* 0x000fea0003800000 */
[----:B------:R-:W-:Y:S02]  /*0620*/  FSETP.NEU.AND P0, PT, |R3|, +INF , PT ;  /* 0x7f8000000300780b */ /* 0x000fe40003f0d200 */
[----:B------:R-:W-:Y:S02]  /*0630*/  FSETP.EQ.AND P1, PT, |R4|, -1, PT ;  /* 0xbf8000000400780b */ /* 0x000fe40003f22200 */
[----:B------:R-:W-:-:S11]  /*0640*/  MOV R5, 0x3f800000 ;  /* 0x3f80000000057802 */ /* 0x000fd60000000f00 */
[----:B------:R-:W-:Y:S05]  /*0650*/  @!P0 BRA P1, `(.L_x_1) ;  /* 0x000000a000008947 */ /* 0x000fea0000800000 */
[----:B------:R-:W-:Y:S02]  /*0660*/  FSETP.GEU.AND P0, PT, |R4|, RZ, PT ;  /* 0x000000ff0400720b */ /* 0x000fe40003f0e200 */
[----:B------:R-:W-:-:S11]  /*0670*/  MOV R5, R7 ;  /* 0x0000000700057202 */ /* 0x000fd60000000f00 */
[----:B------:R-:W-:Y:S05]  /*0680*/  @P0 BRA `(.L_x_1) ;  /* 0x0000007000000947 */ /* 0x000fea0003800000 */
[----:B------:R-:W0:Y:S01]  /*0690*/  FRND.FLOOR R3, c[0x0][0x17c] ;  /* 0x00005f0000037b07 */ /* 0x000e220000205000 */
[----:B------:R-:W-:-:S04]  /*06a0*/  FSETP.NEU.AND P1, PT, |R8|, 1, PT ;  /* 0x3f8000000800780b */ /* 0x000fc80003f2d200 */
[----:B------:R-:W-:Y:S02]  /*06b0*/  FSEL R5, -R7, R7, !P1 ;  /* 0x0000000707057208 */ /* 0x000fe40004800100 */
[----:B0-----:R-:W-:-:S04]  /*06c0*/  FSETP.NEU.AND P0, PT, R3, c[0x0][0x17c], PT ;  /* 0x00005f0003007a0b */ /* 0x001fc80003f0d000 */
[----:B------:R-:W-:Y:S01]  /*06d0*/  FSEL R5, R5, +QNAN , !P0 ;  /* 0x7fffffff05057808 */ /* 0x000fe20004000000 */
[----:B------:R-:W-:Y:S05]  /*06e0*/  BRA `(.L_x_1) ;  /* 0x0000001000007947 */ /* 0x000fea0003800000 */
.L_x_2:
[----:B------:R-:W-:Y:S02]  /*06f0*/  FADD R5, |R4|, c[0x0][0x17c] ;  /* 0x00005f0004057621 */ /* 0x000fe40000000200 */
.L_x_1:
[----:B-1----:R-:W-:Y:S05]  /*0700*/  BSYNC B0 ;  /* 0x0000000000007941 */ /* 0x002fea0003800000 */
.L_x_0:
[----:B------:R-:W-:Y:S01]  /*0710*/  ULDC UR4, c[0x0][0x0] ;  /* 0x0000000000047ab9 */ /* 0x000fe20000000800 */
[----:B------:R0:W-:Y:S01]  /*0720*/  STS [R0.X4], R5 ;  /* 0x0000000500007388 */ /* 0x0001e20000004800 */
[----:B------:R-:W-:-:S03]  /*0730*/  USHF.R.U32.HI UR4, URZ, 0x1, UR4 ;  /* 0x000000013f047899 */ /* 0x000fc60008011604 */
[----:B------:R-:W-:Y:S01]  /*0740*/  BAR.SYNC.DEFER_BLOCKING 0x0 ;  /* 0x0000000000007b1d */ /* 0x000fe20000010000 */
[----:B------:R-:W-:Y:S02]  /*0750*/  ISETP.NE.AND P0, PT, R0, RZ, PT ;  /* 0x000000ff0000720c */ /* 0x000fe40003f05270 */
[----:B------:R-:W-:-:S13]  /*0760*/  ISETP.NE.AND P1, PT, RZ, UR4, PT ;  /* 0x00000004ff007c0c */ /* 0x000fda000bf25270 */
[----:B------:R-:W-:Y:S05]  /*0770*/  @!P1 BRA `(.L_x_3) ;  /* 0x000000c000009947 */ /* 0x000fea0003800000 */
[----:B0-----:R-:W-:Y:S02]  /*0780*/  SHF.L.U32 R3, R0, 0x2, RZ ;  /* 0x0000000200037819 */ /* 0x001fe400000006ff */
[----:B------:R-:W-:-:S04]  /*0790*/  MOV R4, UR4 ;  /* 0x0000000400047c02 */ /* 0x000fc80008000f00 */
.L_x_4:
[----:B------:R-:W-:-:S13]  /*07a0*/  ISETP.GE.AND P1, PT, R0, R4, PT ;  /* 0x000000040000720c */ /* 0x000fda0003f26270 */
[----:B------:R-:W-:Y:S01]  /*07b0*/  @!P1 LEA R5, R4, R3, 0x2 ;  /* 0x0000000304059211 */ /* 0x000fe200078e10ff */
[----:B------:R-:W-:Y:S01]  /*07c0*/  @!P1 LDS R6, [R0.X4] ;  /* 0x0000000000069984 */ /* 0x000fe20000004800 */
[----:B------:R-:W-:-:S04]  /*07d0*/  SHF.R.U32.HI R4, RZ, 0x1, R4 ;  /* 0x00000001ff047819 */ /* 0x000fc80000011604 */
[----:B------:R-:W0:Y:S02]  /*07e0*/  @!P1 LDS R5, [R5] ;  /* 0x0000000005059984 */ /* 0x000e240000000800 */
[----:B0-----:R-:W-:-:S05]  /*07f0*/  @!P1 FADD R7, R6, R5 ;  /* 0x0000000506079221 */ /* 0x001fca0000000000 */
[----:B------:R0:W-:Y:S04]  /*0800*/  @!P1 STS [R0.X4], R7 ;  /* 0x0000000700009388 */ /* 0x0001e80000004800 */
[----:B------:R-:W-:Y:S01]  /*0810*/  BAR.SYNC.DEFER_BLOCKING 0x0 ;  /* 0x0000000000007b1d */ /* 0x000fe20000010000 */
[----:B------:R-:W-:-:S13]  /*0820*/  ISETP.NE.AND P1, PT, R4, RZ, PT ;  /* 0x000000ff0400720c */ /* 0x000fda0003f25270 */
[----:B0-----:R-:W-:Y:S05]  /*0830*/  @P1 BRA `(.L_x_4) ;  /* 0xffffff6000001947 */ /* 0x001fea000383ffff */
.L_x_3:
[----:B0-----:R-:W-:Y:S05]  /*0840*/  @P0 EXIT ;  /* 0x000000000000094d */ /* 0x001fea0003800000 */
[----:B------:R-:W0:Y:S01]  /*0850*/  LDS R5, [RZ] ;  /* 0x00000000ff057984 */ /* 0x000e220000000800 */
[----:B------:R-:W-:-:S05]  /*0860*/  MOV R3, 0x4 ;  /* 0x0000000400037802 */ /* 0x000fca0000000f00 */
[----:B------:R-:W-:-:S05]  /*0870*/  IMAD.WIDE R2, R2, R3, c[0x0][0x170] ;  /* 0x00005c0002027625 */ /* 0x000fca00078e0203 */
[----:B0-----:R-:W-:Y:S01]  /*0880*/  RED.E.ADD.F32.FTZ.RN.STRONG.GPU [R2.64], R5 ;  /* 0x000000050200798e */ /* 0x001fe2000c10e786 */
[----:B------:R-:W-:Y:S05]  /*0890*/  EXIT ;  /* 0x000000000000794d */ /* 0x000fea0003800000 */
.L_x_5:
[----:B------:R-:W-:-:S00]  /*08a0*/  BRA `(.L_x_5) ;  /* 0xfffffff000007947 */ /* 0x000fc0000383ffff */
[----:B------:R-:W-:-:S00]  /*08b0*/  NOP ;  /* 0x0000000000007918 */ /* 0x000fc00000000000 */
        /* <DEDUP_REMOVED lines=12> */
.L_x_6:


//--------------------- .nv.shared.sum_absolute_error --------------------------
	.section	.nv.shared.sum_absolute_error,"aw",@nobits
	.sectionflags	@""
	.align	4
.nv.shared.sum_absolute_error:
	.zero		4096
